//
// Generated by NVIDIA NVVM Compiler
//
// Compiler Build ID: CL-36424714
// Cuda compilation tools, release 13.0, V13.0.88
// Based on NVVM 20.0.0
//

.version 9.0
.target sm_100
.address_size 64

	// .globl	_Z12global_queuePiS_S_S_S_S_S_S_S_i

.visible .entry _Z12global_queuePiS_S_S_S_S_S_S_S_i(
	.param .u64 .ptr .align 1 _Z12global_queuePiS_S_S_S_S_S_S_S_i_param_0,
	.param .u64 .ptr .align 1 _Z12global_queuePiS_S_S_S_S_S_S_S_i_param_1,
	.param .u64 .ptr .align 1 _Z12global_queuePiS_S_S_S_S_S_S_S_i_param_2,
	.param .u64 .ptr .align 1 _Z12global_queuePiS_S_S_S_S_S_S_S_i_param_3,
	.param .u64 .ptr .align 1 _Z12global_queuePiS_S_S_S_S_S_S_S_i_param_4,
	.param .u64 .ptr .align 1 _Z12global_queuePiS_S_S_S_S_S_S_S_i_param_5,
	.param .u64 .ptr .align 1 _Z12global_queuePiS_S_S_S_S_S_S_S_i_param_6,
	.param .u64 .ptr .align 1 _Z12global_queuePiS_S_S_S_S_S_S_S_i_param_7,
	.param .u64 .ptr .align 1 _Z12global_queuePiS_S_S_S_S_S_S_S_i_param_8,
	.param .u32 _Z12global_queuePiS_S_S_S_S_S_S_S_i_param_9
)
{
	.reg .pred 	%p<27>;
	.reg .b32 	%r<42>;
	.reg .b64 	%rd<39>;

	ld.param.u64 	%rd12, [_Z12global_queuePiS_S_S_S_S_S_S_S_i_param_0];
	ld.param.u64 	%rd13, [_Z12global_queuePiS_S_S_S_S_S_S_S_i_param_1];
	ld.param.u64 	%rd15, [_Z12global_queuePiS_S_S_S_S_S_S_S_i_param_3];
	ld.param.u64 	%rd20, [_Z12global_queuePiS_S_S_S_S_S_S_S_i_param_4];
	ld.param.u64 	%rd16, [_Z12global_queuePiS_S_S_S_S_S_S_S_i_param_5];
	ld.param.u64 	%rd19, [_Z12global_queuePiS_S_S_S_S_S_S_S_i_param_8];
	ld.param.u32 	%r24, [_Z12global_queuePiS_S_S_S_S_S_S_S_i_param_9];
	cvta.to.global.u64 	%rd1, %rd20;
	mov.u32 	%r25, %tid.x;
	mov.u32 	%r26, %ctaid.x;
	mov.u32 	%r1, %ntid.x;
	mad.lo.s32 	%r37, %r26, %r1, %r25;
	setp.ge.s32 	%p1, %r37, %r24;
	@%p1 bra 	$L__BB0_20;
	ld.param.u64 	%rd38, [_Z12global_queuePiS_S_S_S_S_S_S_S_i_param_7];
	ld.param.u64 	%rd37, [_Z12global_queuePiS_S_S_S_S_S_S_S_i_param_6];
	ld.param.u64 	%rd36, [_Z12global_queuePiS_S_S_S_S_S_S_S_i_param_2];
	mov.u32 	%r27, %nctaid.x;
	mul.lo.s32 	%r3, %r1, %r27;
	cvta.to.global.u64 	%rd2, %rd12;
	cvta.to.global.u64 	%rd3, %rd13;
	cvta.to.global.u64 	%rd4, %rd36;
	cvta.to.global.u64 	%rd5, %rd15;
	cvta.to.global.u64 	%rd6, %rd16;
	cvta.to.global.u64 	%rd7, %rd37;
	cvta.to.global.u64 	%rd8, %rd19;
	cvta.to.global.u64 	%rd9, %rd38;
$L__BB0_2:
	mul.wide.s32 	%rd21, %r37, 4;
	add.s64 	%rd22, %rd2, %rd21;
	ld.global.u32 	%r5, [%rd22];
	mul.wide.s32 	%rd23, %r5, 4;
	add.s64 	%rd10, %rd3, %rd23;
	ld.global.u32 	%r39, [%rd10];
	ld.global.u32 	%r41, [%rd10+4];
	setp.ge.s32 	%p2, %r39, %r41;
	@%p2 bra 	$L__BB0_19;
$L__BB0_3:
	mul.wide.s32 	%rd24, %r39, 4;
	add.s64 	%rd25, %rd4, %rd24;
	ld.global.u32 	%r10, [%rd25];
	mul.wide.s32 	%rd26, %r10, 4;
	add.s64 	%rd11, %rd5, %rd26;
	ld.global.u32 	%r28, [%rd11];
	setp.ne.s32 	%p3, %r28, 0;
	@%p3 bra 	$L__BB0_18;
	mov.b32 	%r31, 1;
	st.global.u32 	[%rd11], %r31;
	mul.wide.s32 	%rd27, %r10, 4;
	add.s64 	%rd28, %rd6, %rd27;
	ld.global.u32 	%r30, [%rd28];
	mul.wide.s32 	%rd29, %r5, 4;
	add.s64 	%rd30, %rd1, %rd29;
	ld.global.u32 	%r11, [%rd30];
	add.s64 	%rd31, %rd7, %rd27;
	ld.global.u32 	%r12, [%rd31];
	setp.gt.s32 	%p4, %r30, 2;
	@%p4 bra 	$L__BB0_9;
	setp.eq.s32 	%p8, %r30, 0;
	@%p8 bra 	$L__BB0_13;
	setp.eq.s32 	%p9, %r30, 1;
	@%p9 bra 	$L__BB0_14;
	setp.eq.s32 	%p10, %r30, 2;
	@%p10 bra 	$L__BB0_8;
	bra.uni 	$L__BB0_17;
$L__BB0_8:
	and.b32  	%r34, %r12, %r11;
	setp.eq.s32 	%p24, %r34, 0;
	selp.u32 	%r40, 1, 0, %p24;
	bra.uni 	$L__BB0_17;
$L__BB0_9:
	setp.eq.s32 	%p5, %r30, 3;
	@%p5 bra 	$L__BB0_15;
	setp.eq.s32 	%p6, %r30, 4;
	@%p6 bra 	$L__BB0_16;
	setp.eq.s32 	%p7, %r30, 5;
	@%p7 bra 	$L__BB0_12;
	bra.uni 	$L__BB0_17;
$L__BB0_12:
	or.b32  	%r32, %r11, %r12;
	setp.eq.s32 	%p11, %r32, 0;
	setp.eq.s32 	%p12, %r11, 1;
	setp.eq.s32 	%p13, %r12, 1;
	and.pred  	%p14, %p12, %p13;
	or.pred  	%p15, %p11, %p14;
	selp.u32 	%r40, 1, 0, %p15;
	bra.uni 	$L__BB0_17;
$L__BB0_13:
	and.b32  	%r40, %r12, %r11;
	bra.uni 	$L__BB0_17;
$L__BB0_14:
	or.b32  	%r40, %r12, %r11;
	bra.uni 	$L__BB0_17;
$L__BB0_15:
	or.b32  	%r33, %r12, %r11;
	setp.eq.s32 	%p23, %r33, 0;
	selp.u32 	%r40, 1, 0, %p23;
	bra.uni 	$L__BB0_17;
$L__BB0_16:
	setp.eq.s32 	%p16, %r11, 0;
	setp.eq.s32 	%p17, %r12, 1;
	and.pred  	%p18, %p16, %p17;
	setp.eq.s32 	%p19, %r11, 1;
	setp.eq.s32 	%p20, %r12, 0;
	and.pred  	%p21, %p19, %p20;
	or.pred  	%p22, %p18, %p21;
	selp.u32 	%r40, 1, 0, %p22;
$L__BB0_17:
	mul.wide.s32 	%rd32, %r10, 4;
	add.s64 	%rd33, %rd1, %rd32;
	st.global.u32 	[%rd33], %r40;
	atom.global.add.u32 	%r35, [%rd8], 1;
	mul.wide.s32 	%rd34, %r35, 4;
	add.s64 	%rd35, %rd9, %rd34;
	atom.global.exch.b32 	%r36, [%rd35], %r10;
	ld.global.u32 	%r41, [%rd10+4];
$L__BB0_18:
	add.s32 	%r39, %r39, 1;
	setp.lt.s32 	%p25, %r39, %r41;
	@%p25 bra 	$L__BB0_3;
$L__BB0_19:
	add.s32 	%r37, %r37, %r3;
	setp.lt.s32 	%p26, %r37, %r24;
	@%p26 bra 	$L__BB0_2;
$L__BB0_20:
	ret;

}


// ===== COMPILED SASS (sm_100) =====

	.target	sm_100

	.elftype	@"ET_EXEC"


//--------------------- .note.nv.tkinfo           --------------------------
	.section	.note.nv.tkinfo,"",@"SHT_NOTE"
	.sectionflags	@"SHF_NOTE_NV_TKINFO"
	.tkinfo
        /*0018*/ 	.word	0x00000002
        /*0030*/ 	.string	""
        /*0030*/ 	.string	"ptxas"
        /*0030*/ 	.string	"Cuda compilation tools, release 13.0, V13.0.88"
        /*0030*/ 	.string	"Build cuda_13.0.r13.0/compiler.36424714_0"
        /*0030*/ 	.string	"-arch sm_100 -m 64 "



//--------------------- .note.nv.cuinfo           --------------------------
	.section	.note.nv.cuinfo,"",@"SHT_NOTE"
	.sectionflags	@"SHF_NOTE_NV_CUINFO"
        /*0018*/ 	.short	0x0002
        /*001a*/ 	.short	0x0064
        /*001c*/ 	.short	0x0082
	.zero		2


//--------------------- .nv.info                  --------------------------
	.section	.nv.info,"",@"SHT_CUDA_INFO"
	.align	4


	//----- nvinfo : EIATTR_REGCOUNT
	.align		4
        /*0000*/ 	.byte	0x04, 0x2f
        /*0002*/ 	.short	(.L_1 - .L_0)
	.align		4
.L_0:
        /*0004*/ 	.word	index@(_Z12global_queuePiS_S_S_S_S_S_S_S_i)
        /*0008*/ 	.word	0x00000020


	//----- nvinfo : EIATTR_FRAME_SIZE
	.align		4
.L_1:
        /*000c*/ 	.byte	0x04, 0x11
        /*000e*/ 	.short	(.L_3 - .L_2)
	.align		4
.L_2:
        /*0010*/ 	.word	index@(_Z12global_queuePiS_S_S_S_S_S_S_S_i)
        /*0014*/ 	.word	0x00000000


	//----- nvinfo : EIATTR_MIN_STACK_SIZE
	.align		4
.L_3:
        /*0018*/ 	.byte	0x04, 0x12
        /*001a*/ 	.short	(.L_5 - .L_4)
	.align		4
.L_4:
        /*001c*/ 	.word	index@(_Z12global_queuePiS_S_S_S_S_S_S_S_i)
        /*0020*/ 	.word	0x00000000
.L_5:


//--------------------- .nv.compat                --------------------------
	.section	.nv.compat,"",@"SHT_CUDA_COMPAT_INFO"
	.align	4
        /*0000*/ 	.byte	0x02, 0x09, 0x00, 0x00, 0x02, 0x02, 0x01, 0x00, 0x02, 0x05, 0x05, 0x00, 0x03, 0x07, 0x01, 0x01
        /*0010*/ 	.byte	0x02, 0x03, 0x00, 0x00, 0x02, 0x06, 0x01, 0x00, 0x04, 0x0b, 0x08, 0x00, 0x09, 0x00, 0x00, 0x00
        /*0020*/ 	.byte	0x00, 0x00, 0x00, 0x00


//--------------------- .nv.info._Z12global_queuePiS_S_S_S_S_S_S_S_i --------------------------
	.section	.nv.info._Z12global_queuePiS_S_S_S_S_S_S_S_i,"",@"SHT_CUDA_INFO"
	.sectionflags	@""
	.align	4


	//----- nvinfo : EIATTR_CUDA_API_VERSION
	.align		4
        /*0000*/ 	.byte	0x04, 0x37
        /*0002*/ 	.short	(.L_7 - .L_6)
.L_6:
        /*0004*/ 	.word	0x00000082


	//----- nvinfo : EIATTR_KPARAM_INFO
	.align		4
.L_7:
        /*0008*/ 	.byte	0x04, 0x17
        /*000a*/ 	.short	(.L_9 - .L_8)
.L_8:
        /*000c*/ 	.word	0x00000000
        /*0010*/ 	.short	0x0009
        /*0012*/ 	.short	0x0048
        /*0014*/ 	.byte	0x00, 0xf0, 0x11, 0x00


	//----- nvinfo : EIATTR_KPARAM_INFO
	.align		4
.L_9:
        /*0018*/ 	.byte	0x04, 0x17
        /*001a*/ 	.short	(.L_11 - .L_10)
.L_10:
        /*001c*/ 	.word	0x00000000
        /*0020*/ 	.short	0x0008
        /*0022*/ 	.short	0x0040
        /*0024*/ 	.byte	0x00, 0xf5, 0x21, 0x00


	//----- nvinfo : EIATTR_KPARAM_INFO
	.align		4
.L_11:
        /*0028*/ 	.byte	0x04, 0x17
        /*002a*/ 	.short	(.L_13 - .L_12)
.L_12:
        /*002c*/ 	.word	0x00000000
        /*0030*/ 	.short	0x0007
        /*0032*/ 	.short	0x0038
        /*0034*/ 	.byte	0x00, 0xf5, 0x21, 0x00


	//----- nvinfo : EIATTR_KPARAM_INFO
	.align		4
.L_13:
        /*0038*/ 	.byte	0x04, 0x17
        /*003a*/ 	.short	(.L_15 - .L_14)
.L_14:
        /*003c*/ 	.word	0x00000000
        /*0040*/ 	.short	0x0006
        /*0042*/ 	.short	0x0030
        /*0044*/ 	.byte	0x00, 0xf5, 0x21, 0x00


	//----- nvinfo : EIATTR_KPARAM_INFO
	.align		4
.L_15:
        /*0048*/ 	.byte	0x04, 0x17
        /*004a*/ 	.short	(.L_17 - .L_16)
.L_16:
        /*004c*/ 	.word	0x00000000
        /*0050*/ 	.short	0x0005
        /*0052*/ 	.short	0x0028
        /*0054*/ 	.byte	0x00, 0xf5, 0x21, 0x00


	//----- nvinfo : EIATTR_KPARAM_INFO
	.align		4
.L_17:
        /*0058*/ 	.byte	0x04, 0x17
        /*005a*/ 	.short	(.L_19 - .L_18)
.L_18:
        /*005c*/ 	.word	0x00000000
        /*0060*/ 	.short	0x0004
        /*0062*/ 	.short	0x0020
        /*0064*/ 	.byte	0x00, 0xf5, 0x21, 0x00


	//----- nvinfo : EIATTR_KPARAM_INFO
	.align		4
.L_19:
        /*0068*/ 	.byte	0x04, 0x17
        /*006a*/ 	.short	(.L_21 - .L_20)
.L_20:
        /*006c*/ 	.word	0x00000000
        /*0070*/ 	.short	0x0003
        /*0072*/ 	.short	0x0018
        /*0074*/ 	.byte	0x00, 0xf5, 0x21, 0x00


	//----- nvinfo : EIATTR_KPARAM_INFO
	.align		4
.L_21:
        /*0078*/ 	.byte	0x04, 0x17
        /*007a*/ 	.short	(.L_23 - .L_22)
.L_22:
        /*007c*/ 	.word	0x00000000
        /*0080*/ 	.short	0x0002
        /*0082*/ 	.short	0x0010
        /*0084*/ 	.byte	0x00, 0xf5, 0x21, 0x00


	//----- nvinfo : EIATTR_KPARAM_INFO
	.align		4
.L_23:
        /*0088*/ 	.byte	0x04, 0x17
        /*008a*/ 	.short	(.L_25 - .L_24)
.L_24:
        /*008c*/ 	.word	0x00000000
        /*0090*/ 	.short	0x0001
        /*0092*/ 	.short	0x0008
        /*0094*/ 	.byte	0x00, 0xf5, 0x21, 0x00


	//----- nvinfo : EIATTR_KPARAM_INFO
	.align		4
.L_25:
        /*0098*/ 	.byte	0x04, 0x17
        /*009a*/ 	.short	(.L_27 - .L_26)
.L_26:
        /*009c*/ 	.word	0x00000000
        /*00a0*/ 	.short	0x0000
        /*00a2*/ 	.short	0x0000
        /*00a4*/ 	.byte	0x00, 0xf5, 0x21, 0x00


	//----- nvinfo : EIATTR_SPARSE_MMA_MASK
	.align		4
.L_27:
        /*00a8*/ 	.byte	0x03, 0x50
        /*00aa*/ 	.short	0x0000


	//----- nvinfo : EIATTR_MAXREG_COUNT
	.align		4
        /*00ac*/ 	.byte	0x03, 0x1b
        /*00ae*/ 	.short	0x00ff


	//----- nvinfo : EIATTR_MERCURY_ISA_VERSION
	.align		4
        /*00b0*/ 	.byte	0x03, 0x5f
        /*00b2*/ 	.short	0x0101


	//----- nvinfo : EIATTR_INT_WARP_WIDE_INSTR_OFFSETS
	.align		4
        /*00b4*/ 	.byte	0x04, 0x31
        /*00b6*/ 	.short	(.L_29 - .L_28)


	//   ....[0]....
.L_28:
        /*00b8*/ 	.word	0x00000540


	//   ....[1]....
        /*00bc*/ 	.word	0x000005f0


	//----- nvinfo : EIATTR_VRC_CTA_INIT_COUNT
	.align		4
.L_29:
        /*00c0*/ 	.byte	0x02, 0x4a
	.zero		1
	.zero		1


	//----- nvinfo : EIATTR_EXIT_INSTR_OFFSETS
	.align		4
        /*00c4*/ 	.byte	0x04, 0x1c
        /*00c6*/ 	.short	(.L_31 - .L_30)


	//   ....[0]....
.L_30:
        /*00c8*/ 	.word	0x00000070


	//   ....[1]....
        /*00cc*/ 	.word	0x000006a0


	//----- nvinfo : EIATTR_INDIRECT_BRANCH_TARGETS
	.align		4
.L_31:
        /*00d0*/ 	.byte	0x04, 0x34
        /*00d2*/ 	.short	(.L_33 - .L_32)


	//   ....[0]....
.L_32:
        /*00d4*/ 	.word	.L_x_10@srel
        /*00d8*/ 	.short	0x0
        /*00da*/ 	.short	0x0
        /*00dc*/ 	.word	0x4
        /*00e0*/ 	.word	.L_x_11@srel
        /*00e4*/ 	.word	.L_x_12@srel
        /*00e8*/ 	.word	.L_x_13@srel
        /*00ec*/ 	.word	.L_x_6@srel


	//   ....[1]....
        /* <DEDUP_REMOVED lines=8> */


	//----- nvinfo : EIATTR_CRS_STACK_SIZE
	.align		4
.L_33:
        /*010c*/ 	.byte	0x04, 0x1e
        /*010e*/ 	.short	(.L_35 - .L_34)
.L_34:
        /*0110*/ 	.word	0x00000000


	//----- nvinfo : EIATTR_CBANK_PARAM_SIZE
	.align		4
.L_35:
        /*0114*/ 	.byte	0x03, 0x19
        /*0116*/ 	.short	0x004c


	//----- nvinfo : EIATTR_PARAM_CBANK
	.align		4
        /*0118*/ 	.byte	0x04, 0x0a
        /*011a*/ 	.short	(.L_37 - .L_36)
	.align		4
.L_36:
        /*011c*/ 	.word	index@(.nv.constant0._Z12global_queuePiS_S_S_S_S_S_S_S_i)
        /*0120*/ 	.short	0x0380
        /*0122*/ 	.short	0x004c


	//----- nvinfo : EIATTR_SW_WAR
	.align		4
.L_37:
        /*0124*/ 	.byte	0x04, 0x36
        /*0126*/ 	.short	(.L_39 - .L_38)
.L_38:
        /*0128*/ 	.word	0x00000008
.L_39:


//--------------------- .nv.callgraph             --------------------------
	.section	.nv.callgraph,"",@"SHT_CUDA_CALLGRAPH"
	.align	4
	.sectionentsize	8
	.align		4
        /*0000*/ 	.word	0x00000000
	.align		4
        /*0004*/ 	.word	0xffffffff
	.align		4
        /*0008*/ 	.word	0x00000000
	.align		4
        /*000c*/ 	.word	0xfffffffe
	.align		4
        /*0010*/ 	.word	0x00000000
	.align		4
        /*0014*/ 	.word	0xfffffffd
	.align		4
        /*0018*/ 	.word	0x00000000
	.align		4
        /*001c*/ 	.word	0xfffffffc


//--------------------- .nv.constant2._Z12global_queuePiS_S_S_S_S_S_S_S_i --------------------------
	.section	.nv.constant2._Z12global_queuePiS_S_S_S_S_S_S_S_i,"a",@progbits
	.sectionflags	@""
	.align	4
.nv.constant2._Z12global_queuePiS_S_S_S_S_S_S_S_i:
        /*0000*/ 	.byte	0x90, 0x03, 0x00, 0x00, 0xb0, 0x03, 0x00, 0x00, 0x60, 0x03, 0x00, 0x00, 0x20, 0x05, 0x00, 0x00
        /*0010*/ 	.byte	0x90, 0x04, 0x00, 0x00, 0xc0, 0x04, 0x00, 0x00, 0x30, 0x04, 0x00, 0x00, 0x20, 0x05, 0x00, 0x00


//--------------------- .text._Z12global_queuePiS_S_S_S_S_S_S_S_i --------------------------
	.section	.text._Z12global_queuePiS_S_S_S_S_S_S_S_i,"ax",@progbits
	.align	128
        .global         _Z12global_queuePiS_S_S_S_S_S_S_S_i
        .type           _Z12global_queuePiS_S_S_S_S_S_S_S_i,@function
        .size           _Z12global_queuePiS_S_S_S_S_S_S_S_i,(.L_x_20 - _Z12global_queuePiS_S_S_S_S_S_S_S_i)
        .other          _Z12global_queuePiS_S_S_S_S_S_S_S_i,@"STO_CUDA_ENTRY STV_DEFAULT"
_Z12global_queuePiS_S_S_S_S_S_S_S_i:
.text._Z12global_queuePiS_S_S_S_S_S_S_S_i:
[----:B------:R-:W-:Y:S01]  /*0000*/  LDC R1, c[0x0][0x37c] ;  /* 0x0000df00ff017b82 */ /* 0x000fe20000000800 */
[----:B------:R-:W0:Y:S07]  /*0010*/  S2R R27, SR_TID.X ;  /* 0x00000000001b7919 */ /* 0x000e2e0000002100 */
[----:B------:R-:W0:Y:S01]  /*0020*/  S2UR UR4, SR_CTAID.X ;  /* 0x00000000000479c3 */ /* 0x000e220000002500 */
[----:B------:R-:W1:Y:S07]  /*0030*/  LDCU UR5, c[0x0][0x3c8] ;  /* 0x00007900ff0577ac */ /* 0x000e6e0008000800 */
[----:B------:R-:W0:Y:S02]  /*0040*/  LDC R0, c[0x0][0x360] ;  /* 0x0000d800ff007b82 */ /* 0x000e240000000800 */
[----:B0-----:R-:W-:-:S05]  /*0050*/  IMAD R27, R0, UR4, R27 ;  /* 0x00000004001b7c24 */ /* 0x001fca000f8e021b */
[----:B-1----:R-:W-:-:S13]  /*0060*/  ISETP.GE.AND P0, PT, R27, UR5, PT ;  /* 0x000000051b007c0c */ /* 0x002fda000bf06270 */
[----:B------:R-:W-:Y:S05]  /*0070*/  @P0 EXIT ;  /* 0x000000000000094d */ /* 0x000fea0003800000 */
[----:B------:R-:W0:Y:S01]  /*0080*/  LDCU UR4, c[0x0][0x370] ;  /* 0x00006e00ff0477ac */ /* 0x000e220008000800 */
[----:B------:R-:W1:Y:S01]  /*0090*/  LDCU.64 UR6, c[0x0][0x358] ;  /* 0x00006b00ff0677ac */ /* 0x000e620008000a00 */
[----:B0-----:R-:W-:-:S07]  /*00a0*/  IMAD R0, R0, UR4, RZ ;  /* 0x0000000400007c24 */ /* 0x001fce000f8e02ff */
.L_x_8:
[----:B0-----:R-:W0:Y:S01]  /*00b0*/  LDC.64 R4, c[0x0][0x380] ;  /* 0x0000e000ff047b82 */ /* 0x001e220000000a00 */
[----:B--2---:R-:W2:Y:S07]  /*00c0*/  LDCU UR4, c[0x0][0x3c8] ;  /* 0x00007900ff0477ac */ /* 0x004eae0008000800 */
[----:B------:R-:W3:Y:S01]  /*00d0*/  LDC.64 R2, c[0x0][0x388] ;  /* 0x0000e200ff027b82 */ /* 0x000ee20000000a00 */
[----:B0-----:R-:W-:-:S05]  /*00e0*/  IMAD.WIDE R4, R27, 0x4, R4 ;  /* 0x000000041b047825 */ /* 0x001fca00078e0204 */
[----:B-1----:R-:W3:Y:S02]  /*00f0*/  LDG.E R25, desc[UR6][R4.64] ;  /* 0x0000000604197981 */ /* 0x002ee4000c1e1900 */
[----:B---3--:R-:W-:-:S05]  /*0100*/  IMAD.WIDE R2, R25, 0x4, R2 ;  /* 0x0000000419027825 */ /* 0x008fca00078e0202 */
[----:B------:R-:W3:Y:S04]  /*0110*/  LDG.E R23, desc[UR6][R2.64] ;  /* 0x0000000602177981 */ /* 0x000ee8000c1e1900 */
[----:B------:R-:W3:Y:S01]  /*0120*/  LDG.E R16, desc[UR6][R2.64+0x4] ;  /* 0x0000040602107981 */ /* 0x000ee2000c1e1900 */
[----:B------:R-:W-:Y:S01]  /*0130*/  IMAD.IADD R27, R0, 0x1, R27 ;  /* 0x00000001001b7824 */ /* 0x000fe200078e021b */
[----:B------:R-:W-:Y:S04]  /*0140*/  BSSY.RECONVERGENT B0, `(.L_x_0) ;  /* 0x0000054000007945 */ /* 0x000fe80003800200 */
[----:B--2---:R-:W-:-:S02]  /*0150*/  ISETP.GE.AND P1, PT, R27, UR4, PT ;  /* 0x000000041b007c0c */ /* 0x004fc4000bf26270 */
[----:B---3--:R-:W-:-:S13]  /*0160*/  ISETP.GE.AND P0, PT, R23, R16, PT ;  /* 0x000000101700720c */ /* 0x008fda0003f06270 */
[----:B----4-:R-:W-:Y:S05]  /*0170*/  @P0 BRA `(.L_x_1) ;  /* 0x0000000400400947 */ /* 0x010fea0003800000 */
[----:B------:R-:W0:Y:S01]  /*0180*/  LDC.64 R4, c[0x0][0x3b0] ;  /* 0x0000ec00ff047b82 */ /* 0x000e220000000a00 */
[----:B------:R-:W-:-:S07]  /*0190*/  IMAD.MOV.U32 R20, RZ, RZ, R16 ;  /* 0x000000ffff147224 */ /* 0x000fce00078e0010 */
[----:B------:R-:W1:Y:S08]  /*01a0*/  LDC.64 R6, c[0x0][0x3b8] ;  /* 0x0000ee00ff067b82 */ /* 0x000e700000000a00 */
[----:B------:R-:W2:Y:S08]  /*01b0*/  LDC.64 R8, c[0x0][0x390] ;  /* 0x0000e400ff087b82 */ /* 0x000eb00000000a00 */
[----:B------:R-:W3:Y:S08]  /*01c0*/  LDC.64 R10, c[0x0][0x398] ;  /* 0x0000e600ff0a7b82 */ /* 0x000ef00000000a00 */
[----:B------:R-:W4:Y:S08]  /*01d0*/  LDC.64 R12, c[0x0][0x3a0] ;  /* 0x0000e800ff0c7b82 */ /* 0x000f300000000a00 */
[----:B------:R-:W0:Y:S02]  /*01e0*/  LDC.64 R14, c[0x0][0x3a8] ;  /* 0x0000ea00ff0e7b82 */ /* 0x000e240000000a00 */
.L_x_7:
[----:B--2---:R-:W-:-:S05]  /*01f0*/  IMAD.WIDE R18, R23, 0x4, R8 ;  /* 0x0000000417127825 */ /* 0x004fca00078e0208 */
[----:B------:R-:W3:Y:S02]  /*0200*/  LDG.E R21, desc[UR6][R18.64] ;  /* 0x0000000612157981 */ /* 0x000ee4000c1e1900 */
[----:B---3--:R-:W-:-:S05]  /*0210*/  IMAD.WIDE R16, R21, 0x4, R10 ;  /* 0x0000000415107825 */ /* 0x008fca00078e020a */
[----:B------:R-:W2:Y:S01]  /*0220*/  LDG.E R22, desc[UR6][R16.64] ;  /* 0x0000000610167981 */ /* 0x000ea2000c1e1900 */
[----:B------:R-:W-:Y:S01]  /*0230*/  BSSY.RECONVERGENT B1, `(.L_x_2) ;  /* 0x0000041000017945 */ /* 0x000fe20003800200 */
[----:B--2---:R-:W-:-:S13]  /*0240*/  ISETP.NE.AND P0, PT, R22, RZ, PT ;  /* 0x000000ff1600720c */ /* 0x004fda0003f05270 */
[----:B------:R-:W-:Y:S05]  /*0250*/  @P0 BRA `(.L_x_3) ;  /* 0x0000000000f80947 */ /* 0x000fea0003800000 */
[----:B------:R-:W-:Y:S02]  /*0260*/  IMAD.MOV.U32 R22, RZ, RZ, 0x1 ;  /* 0x00000001ff167424 */ /* 0x000fe400078e00ff */
[----:B0-----:R-:W-:-:S03]  /*0270*/  IMAD.WIDE R18, R21, 0x4, R14 ;  /* 0x0000000415127825 */ /* 0x001fc600078e020e */
[----:B------:R4:W-:Y:S04]  /*0280*/  STG.E desc[UR6][R16.64], R22 ;  /* 0x0000001610007986 */ /* 0x0009e8000c101906 */
[----:B------:R0:W2:Y:S01]  /*0290*/  LDG.E R24, desc[UR6][R18.64] ;  /* 0x0000000612187981 */ /* 0x0000a2000c1e1900 */
[----:B----4-:R-:W-:-:S04]  /*02a0*/  IMAD.WIDE R16, R25, 0x4, R12 ;  /* 0x0000000419107825 */ /* 0x010fc800078e020c */
[----:B0-----:R-:W-:Y:S01]  /*02b0*/  IMAD.WIDE R18, R21, 0x4, R4 ;  /* 0x0000000415127825 */ /* 0x001fe200078e0204 */
[----:B------:R0:W5:Y:S05]  /*02c0*/  LDG.E R20, desc[UR6][R16.64] ;  /* 0x0000000610147981 */ /* 0x00016a000c1e1900 */
[----:B------:R0:W5:Y:S01]  /*02d0*/  LDG.E R19, desc[UR6][R18.64] ;  /* 0x0000000612137981 */ /* 0x000162000c1e1900 */
[----:B------:R-:W-:Y:S01]  /*02e0*/  BSSY.RECONVERGENT B2, `(.L_x_4) ;  /* 0x0000024000027945 */ /* 0x000fe20003800200 */
[----:B--2---:R-:W-:-:S13]  /*02f0*/  ISETP.GT.AND P0, PT, R24, 0x2, PT ;  /* 0x000000021800780c */ /* 0x004fda0003f04270 */
[----:B0-----:R-:W-:Y:S05]  /*0300*/  @P0 BRA `(.L_x_5) ;  /* 0x0000000000300947 */ /* 0x001fea0003800000 */
[----:B------:R-:W-:-:S05]  /*0310*/  VIMNMX.U32 R16, PT, PT, R24, 0x3, PT ;  /* 0x0000000318107848 */ /* 0x000fca0003fe0000 */
[----:B------:R-:W-:-:S04]  /*0320*/  IMAD.SHL.U32 R18, R16, 0x4, RZ ;  /* 0x0000000410127824 */ /* 0x000fc800078e00ff */
[----:B------:R-:W0:Y:S02]  /*0330*/  LDC R16, c[0x2][R18] ;  /* 0x0080000012107b82 */ /* 0x000e240000000800 */
[----:B0-----:R-:W-:-:S04]  /*0340*/  SHF.R.S32.HI R17, RZ, 0x1f, R16 ;  /* 0x0000001fff117819 */ /* 0x001fc80000011410 */
.L_x_10:
[----:B------:R-:W-:Y:S05]  /*0350*/  BRX R16 -0x360                                              (*"BRANCH_TARGETS .L_x_11,.L_x_12,.L_x_13,.L_x_6"*) ;  /* 0xfffffffc10287949 */ /* 0x000fea000383ffff */
.L_x_13:
[----:B-----5:R-:W-:-:S04]  /*0360*/  LOP3.LUT P0, RZ, R19, R20, RZ, 0xc0, !PT ;  /* 0x0000001413ff7212 */ /* 0x020fc8000780c0ff */
[----:B------:R-:W-:Y:S01]  /*0370*/  SEL R29, RZ, 0x1, P0 ;  /* 0x00000001ff1d7807 */ /* 0x000fe20000000000 */
[----:B------:R-:W-:Y:S08]  /*0380*/  BRA `(.L_x_6) ;  /* 0x0000000000647947 */ /* 0x000ff00003800000 */
.L_x_11:
[----:B-----5:R-:W-:Y:S01]  /*0390*/  LOP3.LUT R29, R19, R20, RZ, 0xc0, !PT ;  /* 0x00000014131d7212 */ /* 0x020fe200078ec0ff */
[----:B------:R-:W-:Y:S06]  /*03a0*/  BRA `(.L_x_6) ;  /* 0x00000000005c7947 */ /* 0x000fec0003800000 */
.L_x_12:
[----:B-----5:R-:W-:Y:S01]  /*03b0*/  LOP3.LUT R29, R19, R20, RZ, 0xfc, !PT ;  /* 0x00000014131d7212 */ /* 0x020fe200078efcff */
[----:B------:R-:W-:Y:S06]  /*03c0*/  BRA `(.L_x_6) ;  /* 0x0000000000547947 */ /* 0x000fec0003800000 */
.L_x_5:
[----:B------:R-:W-:-:S05]  /*03d0*/  IMAD.MOV.U32 R16, RZ, RZ, -0x3 ;  /* 0xfffffffdff107424 */ /* 0x000fca00078e00ff */
[----:B------:R-:W-:-:S05]  /*03e0*/  VIADDMNMX.U32 R16, R24, R16, 0x3, PT ;  /* 0x0000000318107446 */ /* 0x000fca0003800010 */
[----:B------:R-:W-:-:S04]  /*03f0*/  IMAD.SHL.U32 R18, R16, 0x4, RZ ;  /* 0x0000000410127824 */ /* 0x000fc800078e00ff */
[----:B------:R-:W0:Y:S02]  /*0400*/  LDC R16, c[0x2][R18+0x10] ;  /* 0x0080040012107b82 */ /* 0x000e240000000800 */
[----:B0-----:R-:W-:-:S04]  /*0410*/  SHF.R.S32.HI R17, RZ, 0x1f, R16 ;  /* 0x0000001fff117819 */ /* 0x001fc80000011410 */
.L_x_15:
[----:B------:R-:W-:Y:S05]  /*0420*/  BRX R16 -0x430                                              (*"BRANCH_TARGETS .L_x_16,.L_x_17,.L_x_18,.L_x_6"*) ;  /* 0xfffffff810f47949 */ /* 0x000fea000383ffff */
.L_x_18:
[----:B-----5:R-:W-:Y:S02]  /*0430*/  ISETP.NE.AND P2, PT, R19, 0x1, PT ;  /* 0x000000011300780c */ /* 0x020fe40003f45270 */
[C---:B------:R-:W-:Y:S02]  /*0440*/  LOP3.LUT P0, RZ, R20.reuse, R19, RZ, 0xfc, !PT ;  /* 0x0000001314ff7212 */ /* 0x040fe4000780fcff */
[----:B------:R-:W-:-:S04]  /*0450*/  ISETP.EQ.AND P2, PT, R20, 0x1, !P2 ;  /* 0x000000011400780c */ /* 0x000fc80005742270 */
[----:B------:R-:W-:-:S04]  /*0460*/  PLOP3.LUT P0, PT, P0, P2, PT, 0x8f, 0xf8 ;  /* 0x0000000000f8781c */ /* 0x000fc80000705177 */
[----:B------:R-:W-:Y:S01]  /*0470*/  SEL R29, RZ, 0x1, !P0 ;  /* 0x00000001ff1d7807 */ /* 0x000fe20004000000 */
[----:B------:R-:W-:Y:S08]  /*0480*/  BRA `(.L_x_6) ;  /* 0x0000000000247947 */ /* 0x000ff00003800000 */
.L_x_16:
[----:B-----5:R-:W-:-:S04]  /*0490*/  LOP3.LUT P0, RZ, R19, R20, RZ, 0xfc, !PT ;  /* 0x0000001413ff7212 */ /* 0x020fc8000780fcff */
[----:B------:R-:W-:Y:S01]  /*04a0*/  SEL R29, RZ, 0x1, P0 ;  /* 0x00000001ff1d7807 */ /* 0x000fe20000000000 */
[----:B------:R-:W-:Y:S08]  /*04b0*/  BRA `(.L_x_6) ;  /* 0x0000000000187947 */ /* 0x000ff00003800000 */
.L_x_17:
[C---:B-----5:R-:W-:Y:S02]  /*04c0*/  ISETP.NE.AND P0, PT, R19.reuse, 0x1, PT ;  /* 0x000000011300780c */ /* 0x060fe40003f05270 */
[----:B------:R-:W-:Y:S02]  /*04d0*/  ISETP.NE.AND P2, PT, R19, RZ, PT ;  /* 0x000000ff1300720c */ /* 0x000fe40003f45270 */
[C---:B------:R-:W-:Y:S02]  /*04e0*/  ISETP.EQ.AND P0, PT, R20.reuse, RZ, !P0 ;  /* 0x000000ff1400720c */ /* 0x040fe40004702270 */
[----:B------:R-:W-:-:S04]  /*04f0*/  ISETP.EQ.AND P2, PT, R20, 0x1, !P2 ;  /* 0x000000011400780c */ /* 0x000fc80005742270 */
[----:B------:R-:W-:-:S04]  /*0500*/  PLOP3.LUT P0, PT, P0, P2, PT, 0xf8, 0x8f ;  /* 0x00000000008f781c */ /* 0x000fc80000705f70 */
[----:B------:R-:W-:-:S09]  /*0510*/  SEL R29, RZ, 0x1, !P0 ;  /* 0x00000001ff1d7807 */ /* 0x000fd20004000000 */
.L_x_6:
[----:B------:R-:W-:Y:S05]  /*0520*/  BSYNC.RECONVERGENT B2 ;  /* 0x0000000000027941 */ /* 0x000fea0003800200 */
.L_x_4:
[----:B-----5:R-:W0:Y:S01]  /*0530*/  S2R R19, SR_LANEID ;  /* 0x0000000000137919 */ /* 0x020e220000000000 */
[----:B------:R-:W-:Y:S01]  /*0540*/  VOTEU.ANY UR4, UPT, PT ;  /* 0x0000000000047886 */ /* 0x000fe200038e0100 */
[----:B------:R-:W2:Y:S01]  /*0550*/  LDC.64 R16, c[0x0][0x3c0] ;  /* 0x0000f000ff107b82 */ /* 0x000ea20000000a00 */
[----:B------:R-:W0:Y:S08]  /*0560*/  FLO.U32 R24, UR4 ;  /* 0x0000000400187d00 */ /* 0x000e3000080e0000 */
[----:B------:R-:W2:Y:S01]  /*0570*/  POPC R22, UR4 ;  /* 0x0000000400167d09 */ /* 0x000ea20008000000 */
[----:B0-----:R-:W-:Y:S01]  /*0580*/  ISETP.EQ.U32.AND P0, PT, R24, R19, PT ;  /* 0x000000131800720c */ /* 0x001fe20003f02070 */
[----:B------:R-:W-:-:S05]  /*0590*/  IMAD.WIDE R18, R21, 0x4, R12 ;  /* 0x0000000415127825 */ /* 0x000fca00078e020c */
[----:B------:R-:W-:Y:S07]  /*05a0*/  STG.E desc[UR6][R18.64], R29 ;  /* 0x0000001d12007986 */ /* 0x000fee000c101906 */
[----:B--2---:R-:W2:Y:S01]  /*05b0*/  @P0 ATOMG.E.ADD.STRONG.GPU PT, R22, desc[UR6][R16.64], R22 ;  /* 0x80000016101609a8 */ /* 0x004ea200081ef106 */
[----:B------:R-:W0:Y:S02]  /*05c0*/  S2R R26, SR_LTMASK ;  /* 0x00000000001a7919 */ /* 0x000e240000003900 */
[----:B0-----:R-:W-:-:S06]  /*05d0*/  LOP3.LUT R26, R26, UR4, RZ, 0xc0, !PT ;  /* 0x000000041a1a7c12 */ /* 0x001fcc000f8ec0ff */
[----:B------:R-:W0:Y:S01]  /*05e0*/  POPC R26, R26 ;  /* 0x0000001a001a7309 */ /* 0x000e220000000000 */
[----:B--2---:R-:W0:Y:S02]  /*05f0*/  SHFL.IDX PT, R20, R22, R24, 0x1f ;  /* 0x00001f1816147589 */ /* 0x004e2400000e0000 */
[----:B0-----:R-:W-:-:S04]  /*0600*/  IMAD.IADD R20, R20, 0x1, R26 ;  /* 0x0000000114147824 */ /* 0x001fc800078e021a */
[----:B-1----:R-:W-:-:S05]  /*0610*/  IMAD.WIDE R16, R20, 0x4, R6 ;  /* 0x0000000414107825 */ /* 0x002fca00078e0206 */
[----:B------:R2:W5:Y:S04]  /*0620*/  ATOMG.E.EXCH.STRONG.GPU PT, RZ, desc[UR6][R16.64], R21 ;  /* 0x8000001510ff79a8 */ /* 0x000568000c1ef106 */
[----:B------:R2:W5:Y:S02]  /*0630*/  LDG.E R20, desc[UR6][R2.64+0x4] ;  /* 0x0000040602147981 */ /* 0x000564000c1e1900 */
.L_x_3:
[----:B------:R-:W-:Y:S05]  /*0640*/  BSYNC.RECONVERGENT B1 ;  /* 0x0000000000017941 */ /* 0x000fea0003800200 */
.L_x_2:
[----:B------:R-:W-:-:S05]  /*0650*/  VIADD R23, R23, 0x1 ;  /* 0x0000000117177836 */ /* 0x000fca0000000000 */
[----:B-----5:R-:W-:-:S13]  /*0660*/  ISETP.GE.AND P0, PT, R23, R20, PT ;  /* 0x000000141700720c */ /* 0x020fda0003f06270 */
[----:B------:R-:W-:Y:S05]  /*0670*/  @!P0 BRA `(.L_x_7) ;  /* 0xfffffff800dc8947 */ /* 0x000fea000383ffff */
.L_x_1:
[----:B------:R-:W-:Y:S05]  /*0680*/  BSYNC.RECONVERGENT B0 ;  /* 0x0000000000007941 */ /* 0x000fea0003800200 */
.L_x_0:
[----:B------:R-:W-:Y:S05]  /*0690*/  @!P1 BRA `(.L_x_8) ;  /* 0xfffffff800849947 */ /* 0x000fea000383ffff */
[----:B------:R-:W-:Y:S05]  /*06a0*/  EXIT ;  /* 0x000000000000794d */ /* 0x000fea0003800000 */
.L_x_9:
[----:B------:R-:W-:-:S00]  /*06b0*/  BRA `(.L_x_9) ;  /* 0xfffffffc00fc7947 */ /* 0x000fc0000383ffff */
[----:B------:R-:W-:-:S00]  /*06c0*/  NOP ;  /* 0x0000000000007918 */ /* 0x000fc00000000000 */
        /* <DEDUP_REMOVED lines=11> */
.L_x_20:


//--------------------- .nv.shared.reserved.0     --------------------------
	.section	.nv.shared.reserved.0,"aw",@nobits
	.weak		__nv_reservedSMEM_offset_0_alias
	.size		__nv_reservedSMEM_offset_0_alias, 0, 64
	.other		__nv_reservedSMEM_offset_0_alias,@"STO_CUDA_RESERVED_SHARED STV_DEFAULT"
__nv_reservedSMEM_offset_0_alias:
	.zero		0
	.zero		64


//--------------------- .nv.constant0._Z12global_queuePiS_S_S_S_S_S_S_S_i --------------------------
	.section	.nv.constant0._Z12global_queuePiS_S_S_S_S_S_S_S_i,"a",@progbits
	.sectionflags	@""
	.align	4
.nv.constant0._Z12global_queuePiS_S_S_S_S_S_S_S_i:
	.zero		972


//--------------------- SYMBOLS --------------------------

	.type		.nv.reservedSmem.offset0,@object
	.size		.nv.reservedSmem.offset0,0x4
